	.headerflags	@"EF_CUDA_TEXMODE_UNIFIED EF_CUDA_64BIT_ADDRESS EF_CUDA_ACCELERATORS EF_CUDA_SM90 EF_CUDA_VIRTUAL_SM(EF_CUDA_SM90)"
	.elftype	@"ET_EXEC"


//--------------------- .nv.info                  --------------------------
	.section	.nv.info,"",@"SHT_CUDA_INFO"
	.align	4


	//----- nvinfo : EIATTR_REGCOUNT
	.align		4
        /*0000*/ 	.byte	0x04, 0x2f
        /*0002*/ 	.short	(.L_1 - .L_0)
	.align		4
.L_0:
        /*0004*/ 	.word	index@(triton_poi_fused__to_copy_add_arange_clamp_mul_sub_11)
        /*0008*/ 	.word	0x0000000c


	//----- nvinfo : EIATTR_MIN_STACK_SIZE
	.align		4
.L_1:
        /*000c*/ 	.byte	0x04, 0x12
        /*000e*/ 	.short	(.L_3 - .L_2)
	.align		4
.L_2:
        /*0010*/ 	.word	index@(triton_poi_fused__to_copy_add_arange_clamp_mul_sub_11)
        /*0014*/ 	.word	0x00000000


	//----- nvinfo : EIATTR_FRAME_SIZE
	.align		4
.L_3:
        /*0018*/ 	.byte	0x04, 0x11
        /*001a*/ 	.short	(.L_5 - .L_4)
	.align		4
.L_4:
        /*001c*/ 	.word	index@(triton_poi_fused__to_copy_add_arange_clamp_mul_sub_11)
        /*0020*/ 	.word	0x00000000


	//----- nvinfo : EIATTR_MIN_STACK_SIZE
	.align		4
.L_5:
        /*0024*/ 	.byte	0x04, 0x12
        /*0026*/ 	.short	(.L_7 - .L_6)
	.align		4
.L_6:
        /*0028*/ 	.word	index@(triton_poi_fused__to_copy_add_arange_clamp_mul_sub_11)
        /*002c*/ 	.word	0x00000000
.L_7:


//--------------------- .nv.info.triton_poi_fused__to_copy_add_arange_clamp_mul_sub_11 --------------------------
	.section	.nv.info.triton_poi_fused__to_copy_add_arange_clamp_mul_sub_11,"",@"SHT_CUDA_INFO"
	.sectionflags	@""
	.align	4


	//----- nvinfo : EIATTR_CUDA_API_VERSION
	.align		4
        /*0000*/ 	.byte	0x04, 0x37
        /*0002*/ 	.short	(.L_9 - .L_8)
.L_8:
        /*0004*/ 	.word	0x0000007c


	//----- nvinfo : EIATTR_KPARAM_INFO
	.align		4
.L_9:
        /*0008*/ 	.byte	0x04, 0x17
        /*000a*/ 	.short	(.L_11 - .L_10)
.L_10:
        /*000c*/ 	.word	0x00000000
        /*0010*/ 	.short	0x0001
        /*0012*/ 	.short	0x0008
        /*0014*/ 	.byte	0x00, 0xf0, 0x11, 0x00


	//----- nvinfo : EIATTR_KPARAM_INFO
	.align		4
.L_11:
        /*0018*/ 	.byte	0x04, 0x17
        /*001a*/ 	.short	(.L_13 - .L_12)
.L_12:
        /*001c*/ 	.word	0x00000000
        /*0020*/ 	.short	0x0000
        /*0022*/ 	.short	0x0000
        /*0024*/ 	.byte	0x00, 0xf4, 0x21, 0x00


	//----- nvinfo : EIATTR_SPARSE_MMA_MASK
	.align		4
.L_13:
        /*0028*/ 	.byte	0x03, 0x50
        /*002a*/ 	.short	0x0000


	//----- nvinfo : EIATTR_MAXREG_COUNT
	.align		4
        /*002c*/ 	.byte	0x03, 0x1b
        /*002e*/ 	.short	0x00ff


	//----- nvinfo : EIATTR_EXIT_INSTR_OFFSETS
	.align		4
        /*0030*/ 	.byte	0x04, 0x1c
        /*0032*/ 	.short	(.L_15 - .L_14)


	//   ....[0]....
.L_14:
        /*0034*/ 	.word	0x00000190


	//   ....[1]....
        /*0038*/ 	.word	0x000001c0


	//----- nvinfo : EIATTR_REQNTID
	.align		4
.L_15:
        /*003c*/ 	.byte	0x04, 0x10
        /*003e*/ 	.short	(.L_17 - .L_16)
.L_16:
        /*0040*/ 	.word	0x00000020
        /*0044*/ 	.word	0x00000001
        /*0048*/ 	.word	0x00000001


	//----- nvinfo : EIATTR_CBANK_PARAM_SIZE
	.align		4
.L_17:
        /*004c*/ 	.byte	0x03, 0x19
        /*004e*/ 	.short	0x000c


	//----- nvinfo : EIATTR_PARAM_CBANK
	.align		4
        /*0050*/ 	.byte	0x04, 0x0a
        /*0052*/ 	.short	(.L_19 - .L_18)
	.align		4
.L_18:
        /*0054*/ 	.word	index@(.nv.constant0.triton_poi_fused__to_copy_add_arange_clamp_mul_sub_11)
        /*0058*/ 	.short	0x0210
        /*005a*/ 	.short	0x000c


	//----- nvinfo : EIATTR_SW_WAR
	.align		4
.L_19:
        /*005c*/ 	.byte	0x04, 0x36
        /*005e*/ 	.short	(.L_21 - .L_20)
.L_20:
        /*0060*/ 	.word	0x00000008
.L_21:


//--------------------- .nv.callgraph             --------------------------
	.section	.nv.callgraph,"",@"SHT_CUDA_CALLGRAPH"
	.align	4
	.sectionentsize	8
	.align		4
        /*0000*/ 	.word	0x00000000
	.align		4
        /*0004*/ 	.word	0xffffffff
	.align		4
        /*0008*/ 	.word	0x00000000
	.align		4
        /*000c*/ 	.word	0xfffffffe
	.align		4
        /*0010*/ 	.word	0x00000000
	.align		4
        /*0014*/ 	.word	0xfffffffd
	.align		4
        /*0018*/ 	.word	0x00000000
	.align		4
        /*001c*/ 	.word	0xfffffffc


//--------------------- .text.triton_poi_fused__to_copy_add_arange_clamp_mul_sub_11 --------------------------
	.section	.text.triton_poi_fused__to_copy_add_arange_clamp_mul_sub_11,"ax",@progbits
	.align	128
        .global         triton_poi_fused__to_copy_add_arange_clamp_mul_sub_11
        .type           triton_poi_fused__to_copy_add_arange_clamp_mul_sub_11,@function
        .size           triton_poi_fused__to_copy_add_arange_clamp_mul_sub_11,(.L_x_1 - triton_poi_fused__to_copy_add_arange_clamp_mul_sub_11)
        .other          triton_poi_fused__to_copy_add_arange_clamp_mul_sub_11,@"STO_CUDA_ENTRY STV_DEFAULT"
triton_poi_fused__to_copy_add_arange_clamp_mul_sub_11:
.text.triton_poi_fused__to_copy_add_arange_clamp_mul_sub_11:
[----:B------:R-:W0:Y:S02]  /*0000*/  LDC R1, c[0x0][0x28] ;  /* 0x00000a00ff017b82 */ /* 0x000e240000000800 */
[----:B------:R-:W1:Y:S01]  /*0010*/  S2R R0, SR_TID.X ;  /* 0x0000000000007919 */ /* 0x000e620000002100 */
[----:B------:R-:W-:Y:S01]  /*0020*/  HFMA2.MMA R3, -RZ, RZ, 1.75, 0 ;  /* 0x3f000000ff037435 */ /* 0x000fe200000001ff */
[----:B------:R-:W2:Y:S01]  /*0030*/  S2R R5, SR_CTAID.X ;  /* 0x0000000000057919 */ /* 0x000ea20000002500 */
[----:B-1----:R-:W-:-:S05]  /*0040*/  IMAD.SHL.U32 R0, R0, 0x2, RZ ;  /* 0x0000000200007824 */ /* 0x002fca00078e00ff */
[----:B------:R-:W-:-:S05]  /*0050*/  LOP3.LUT R0, R0, 0x3e, RZ, 0xc0, !PT ;  /* 0x0000003e00007812 */ /* 0x000fca00078ec0ff */
[----:B--2---:R-:W-:-:S05]  /*0060*/  IMAD R5, R5, 0x40, R0 ;  /* 0x0000004005057824 */ /* 0x004fca00078e0200 */
[----:B------:R-:W-:Y:S02]  /*0070*/  IADD3 R0, R5, 0x1, RZ ;  /* 0x0000000105007810 */ /* 0x000fe40007ffe0ff */
[----:B------:R-:W-:Y:S02]  /*0080*/  I2FP.F32.S32 R2, R5 ;  /* 0x0000000500027245 */ /* 0x000fe40000201400 */
[----:B------:R-:W-:Y:S02]  /*0090*/  I2FP.F32.S32 R0, R0 ;  /* 0x0000000000007245 */ /* 0x000fe40000201400 */
[----:B------:R-:W-:Y:S01]  /*00a0*/  ISETP.GE.AND P0, PT, R5, 0x40, PT ;  /* 0x000000400500780c */ /* 0x000fe20003f06270 */
[----:B------:R-:W-:Y:S02]  /*00b0*/  FADD R2, R2, 0.5 ;  /* 0x3f00000002027421 */ /* 0x000fe40000000000 */
[----:B------:R-:W-:Y:S02]  /*00c0*/  FADD R0, R0, 0.5 ;  /* 0x3f00000000007421 */ /* 0x000fe40000000000 */
[----:B------:R-:W-:-:S02]  /*00d0*/  FFMA R2, R2, R3, -0.5 ;  /* 0xbf00000002027423 */ /* 0x000fc40000000003 */
[----:B------:R-:W-:-:S03]  /*00e0*/  FFMA R0, R0, R3, -0.5 ;  /* 0xbf00000000007423 */ /* 0x000fc60000000003 */
[----:B------:R-:W-:Y:S02]  /*00f0*/  FMNMX R4, RZ, R2, !PT ;  /* 0x00000002ff047209 */ /* 0x000fe40007800000 */
[----:B------:R-:W1:Y:S01]  /*0100*/  LDC.64 R2, c[0x0][0x210] ;  /* 0x00008400ff027b82 */ /* 0x000e620000000a00 */
[----:B------:R-:W-:Y:S01]  /*0110*/  FMNMX R0, RZ, R0, !PT ;  /* 0x00000000ff007209 */ /* 0x000fe20007800000 */
[----:B------:R-:W2:Y:S08]  /*0120*/  F2I.TRUNC.NTZ R6, R4 ;  /* 0x0000000400067305 */ /* 0x000eb0000020f100 */
[----:B------:R-:W3:Y:S01]  /*0130*/  F2I.TRUNC.NTZ R7, R0 ;  /* 0x0000000000077305 */ /* 0x000ee2000020f100 */
[----:B--2---:R-:W-:-:S05]  /*0140*/  I2FP.F32.S32 R9, R6 ;  /* 0x0000000600097245 */ /* 0x004fca0000201400 */
[----:B------:R-:W-:Y:S01]  /*0150*/  FADD.SAT R6, R4, -R9 ;  /* 0x8000000904067221 */ /* 0x000fe20000002000 */
[----:B-1----:R-:W-:Y:S01]  /*0160*/  IMAD.WIDE R2, R5, 0x4, R2 ;  /* 0x0000000405027825 */ /* 0x002fe200078e0202 */
[----:B---3--:R-:W-:-:S05]  /*0170*/  I2FP.F32.S32 R7, R7 ;  /* 0x0000000700077245 */ /* 0x008fca0000201400 */
[----:B------:R-:W-:Y:S01]  /*0180*/  FADD.SAT R7, R0, -R7 ;  /* 0x8000000700077221 */ /* 0x000fe20000002000 */
[----:B------:R-:W-:Y:S06]  /*0190*/  @P0 EXIT ;  /* 0x000000000000094d */ /* 0x000fec0003800000 */
[----:B------:R-:W-:Y:S02]  /*01a0*/  ULDC.64 UR4, c[0x0][0x208] ;  /* 0x0000820000047ab9 */ /* 0x000fe40000000a00 */
[----:B------:R-:W-:Y:S01]  /*01b0*/  STG.E.64 desc[UR4][R2.64], R6 ;  /* 0x0000000602007986 */ /* 0x000fe2000c101b04 */
[----:B------:R-:W-:Y:S05]  /*01c0*/  EXIT ;  /* 0x000000000000794d */ /* 0x000fea0003800000 */
.L_x_0:
[----:B------:R-:W-:-:S00]  /*01d0*/  BRA `(.L_x_0) ;  /* 0xfffffffc00fc7947 */ /* 0x000fc0000383ffff */
[----:B------:R-:W-:-:S00]  /*01e0*/  NOP ;  /* 0x0000000000007918 */ /* 0x000fc00000000000 */
        /* <DEDUP_REMOVED lines=9> */
.L_x_1:


//--------------------- .nv.constant0.triton_poi_fused__to_copy_add_arange_clamp_mul_sub_11 --------------------------
	.section	.nv.constant0.triton_poi_fused__to_copy_add_arange_clamp_mul_sub_11,"a",@progbits
	.sectionflags	@""
	.align	4
.nv.constant0.triton_poi_fused__to_copy_add_arange_clamp_mul_sub_11:
	.zero		540
